//
// Generated by NVIDIA NVVM Compiler
//
// Compiler Build ID: CL-36424714
// Cuda compilation tools, release 13.0, V13.0.88
// Based on NVVM 20.0.0
//

.version 9.0
.target sm_100
.address_size 64

	// .globl	_Z17my_generateRandomPj
.global .align 4 .b8 precalc_xorwow_matrix[102400];
.global .align 4 .b8 precalc_xorwow_offset_matrix[102400];
.global .align 4 .b8 mrg32k3aM1[2304];
.global .align 4 .b8 mrg32k3aM2[2304];
.global .align 4 .b8 mrg32k3aM1SubSeq[2016];
.global .align 4 .b8 mrg32k3aM2SubSeq[2016];
.global .align 4 .b8 mrg32k3aM1Seq[2304];
.global .align 4 .b8 mrg32k3aM2Seq[2304];
.const .align 8 .b8 __cr_lgamma_table[72];

.visible .entry _Z17my_generateRandomPj(
	.param .u64 .ptr .align 1 _Z17my_generateRandomPj_param_0
)
{
	.reg .b32 	%r<12>;
	.reg .b64 	%rd<5>;

	ld.param.u64 	%rd1, [_Z17my_generateRandomPj_param_0];
	cvta.to.global.u64 	%rd2, %rd1;
	mov.u32 	%r1, %tid.x;
	mov.u32 	%r2, %ctaid.x;
	shl.b32 	%r3, %r2, 7;
	add.s32 	%r4, %r3, %r1;
	mul.wide.s32 	%rd3, %r4, 4;
	add.s64 	%rd4, %rd2, %rd3;
	ld.global.u32 	%r5, [%rd4];
	shl.b32 	%r6, %r5, 11;
	xor.b32  	%r7, %r6, %r5;
	shr.u32 	%r8, %r7, 7;
	xor.b32  	%r9, %r8, %r7;
	shr.u32 	%r10, %r9, 12;
	xor.b32  	%r11, %r10, %r9;
	st.global.u32 	[%rd4], %r11;
	ret;

}


// ===== COMPILED SASS (sm_100) =====

	.target	sm_100

	.elftype	@"ET_EXEC"


//--------------------- .note.nv.tkinfo           --------------------------
	.section	.note.nv.tkinfo,"",@"SHT_NOTE"
	.sectionflags	@"SHF_NOTE_NV_TKINFO"
	.tkinfo
        /*0018*/ 	.word	0x00000002
        /*0030*/ 	.string	""
        /*0030*/ 	.string	"ptxas"
        /*0030*/ 	.string	"Cuda compilation tools, release 13.0, V13.0.88"
        /*0030*/ 	.string	"Build cuda_13.0.r13.0/compiler.36424714_0"
        /*0030*/ 	.string	"-arch sm_100 -m 64 "



//--------------------- .note.nv.cuinfo           --------------------------
	.section	.note.nv.cuinfo,"",@"SHT_NOTE"
	.sectionflags	@"SHF_NOTE_NV_CUINFO"
        /*0018*/ 	.short	0x0002
        /*001a*/ 	.short	0x0064
        /*001c*/ 	.short	0x0082
	.zero		2


//--------------------- .nv.info                  --------------------------
	.section	.nv.info,"",@"SHT_CUDA_INFO"
	.align	4


	//----- nvinfo : EIATTR_REGCOUNT
	.align		4
        /*0000*/ 	.byte	0x04, 0x2f
        /*0002*/ 	.short	(.L_10 - .L_9)
	.align		4
.L_9:
        /*0004*/ 	.word	index@(_Z17my_generateRandomPj)
        /*0008*/ 	.word	0x00000008


	//----- nvinfo : EIATTR_FRAME_SIZE
	.align		4
.L_10:
        /*000c*/ 	.byte	0x04, 0x11
        /*000e*/ 	.short	(.L_12 - .L_11)
	.align		4
.L_11:
        /*0010*/ 	.word	index@(_Z17my_generateRandomPj)
        /*0014*/ 	.word	0x00000000


	//----- nvinfo : EIATTR_MIN_STACK_SIZE
	.align		4
.L_12:
        /*0018*/ 	.byte	0x04, 0x12
        /*001a*/ 	.short	(.L_14 - .L_13)
	.align		4
.L_13:
        /*001c*/ 	.word	index@(_Z17my_generateRandomPj)
        /*0020*/ 	.word	0x00000000
.L_14:


//--------------------- .nv.compat                --------------------------
	.section	.nv.compat,"",@"SHT_CUDA_COMPAT_INFO"
	.align	4
        /*0000*/ 	.byte	0x02, 0x09, 0x00, 0x00, 0x02, 0x02, 0x01, 0x00, 0x02, 0x05, 0x05, 0x00, 0x03, 0x07, 0x01, 0x01
        /*0010*/ 	.byte	0x02, 0x03, 0x00, 0x00, 0x02, 0x06, 0x01, 0x00, 0x04, 0x0b, 0x08, 0x00, 0x09, 0x00, 0x00, 0x00
        /*0020*/ 	.byte	0x00, 0x00, 0x00, 0x00


//--------------------- .nv.info._Z17my_generateRandomPj --------------------------
	.section	.nv.info._Z17my_generateRandomPj,"",@"SHT_CUDA_INFO"
	.sectionflags	@""
	.align	4


	//----- nvinfo : EIATTR_CUDA_API_VERSION
	.align		4
        /*0000*/ 	.byte	0x04, 0x37
        /*0002*/ 	.short	(.L_16 - .L_15)
.L_15:
        /*0004*/ 	.word	0x00000082


	//----- nvinfo : EIATTR_KPARAM_INFO
	.align		4
.L_16:
        /*0008*/ 	.byte	0x04, 0x17
        /*000a*/ 	.short	(.L_18 - .L_17)
.L_17:
        /*000c*/ 	.word	0x00000000
        /*0010*/ 	.short	0x0000
        /*0012*/ 	.short	0x0000
        /*0014*/ 	.byte	0x00, 0xf5, 0x21, 0x00


	//----- nvinfo : EIATTR_SPARSE_MMA_MASK
	.align		4
.L_18:
        /*0018*/ 	.byte	0x03, 0x50
        /*001a*/ 	.short	0x0000


	//----- nvinfo : EIATTR_MAXREG_COUNT
	.align		4
        /*001c*/ 	.byte	0x03, 0x1b
        /*001e*/ 	.short	0x00ff


	//----- nvinfo : EIATTR_MERCURY_ISA_VERSION
	.align		4
        /*0020*/ 	.byte	0x03, 0x5f
        /*0022*/ 	.short	0x0101


	//----- nvinfo : EIATTR_VRC_CTA_INIT_COUNT
	.align		4
        /*0024*/ 	.byte	0x02, 0x4a
	.zero		1
	.zero		1


	//----- nvinfo : EIATTR_EXIT_INSTR_OFFSETS
	.align		4
        /*0028*/ 	.byte	0x04, 0x1c
        /*002a*/ 	.short	(.L_20 - .L_19)


	//   ....[0]....
.L_19:
        /*002c*/ 	.word	0x000000f0


	//----- nvinfo : EIATTR_CBANK_PARAM_SIZE
	.align		4
.L_20:
        /*0030*/ 	.byte	0x03, 0x19
        /*0032*/ 	.short	0x0008


	//----- nvinfo : EIATTR_PARAM_CBANK
	.align		4
        /*0034*/ 	.byte	0x04, 0x0a
        /*0036*/ 	.short	(.L_22 - .L_21)
	.align		4
.L_21:
        /*0038*/ 	.word	index@(.nv.constant0._Z17my_generateRandomPj)
        /*003c*/ 	.short	0x0380
        /*003e*/ 	.short	0x0008


	//----- nvinfo : EIATTR_SW_WAR
	.align		4
.L_22:
        /*0040*/ 	.byte	0x04, 0x36
        /*0042*/ 	.short	(.L_24 - .L_23)
.L_23:
        /*0044*/ 	.word	0x00000008
.L_24:


//--------------------- .nv.callgraph             --------------------------
	.section	.nv.callgraph,"",@"SHT_CUDA_CALLGRAPH"
	.align	4
	.sectionentsize	8
	.align		4
        /*0000*/ 	.word	0x00000000
	.align		4
        /*0004*/ 	.word	0xffffffff
	.align		4
        /*0008*/ 	.word	0x00000000
	.align		4
        /*000c*/ 	.word	0xfffffffe
	.align		4
        /*0010*/ 	.word	0x00000000
	.align		4
        /*0014*/ 	.word	0xfffffffd
	.align		4
        /*0018*/ 	.word	0x00000000
	.align		4
        /*001c*/ 	.word	0xfffffffc


//--------------------- .nv.constant4             --------------------------
	.section	.nv.constant4,"a",@progbits
	.align	8
	.align		8
.nv.constant4:
        /*0000*/ 	.dword	precalc_xorwow_matrix
	.align		8
        /*0008*/ 	.dword	precalc_xorwow_offset_matrix
	.align		8
        /*0010*/ 	.dword	mrg32k3aM1
	.align		8
        /*0018*/ 	.dword	mrg32k3aM2
	.align		8
        /*0020*/ 	.dword	mrg32k3aM1SubSeq
	.align		8
        /*0028*/ 	.dword	mrg32k3aM2SubSeq
	.align		8
        /*0030*/ 	.dword	mrg32k3aM1Seq
	.align		8
        /*0038*/ 	.dword	mrg32k3aM2Seq


//--------------------- .nv.constant3             --------------------------
	.section	.nv.constant3,"a",@progbits
	.align	8
.nv.constant3:
	.type		__cr_lgamma_table,@object
	.size		__cr_lgamma_table,(.L_8 - __cr_lgamma_table)
__cr_lgamma_table:
        /*0000*/ 	.byte	0x00, 0x00, 0x00, 0x00, 0x00, 0x00, 0x00, 0x00, 0x00, 0x00, 0x00, 0x00, 0x00, 0x00, 0x00, 0x00
        /*0010*/ 	.byte	0xef, 0x39, 0xfa, 0xfe, 0x42, 0x2e, 0xe6, 0x3f, 0x02, 0x20, 0x2a, 0xfa, 0x0b, 0xab, 0xfc, 0x3f
        /*0020*/ 	.byte	0xf9, 0x2c, 0x92, 0x7c, 0xa7, 0x6c, 0x09, 0x40, 0xc9, 0x79, 0x44, 0x3c, 0x64, 0x26, 0x13, 0x40
        /*0030*/ 	.byte	0xca, 0x01, 0xcf, 0x3a, 0x27, 0x51, 0x1a, 0x40, 0x30, 0xcc, 0x2d, 0xf3, 0xe1, 0x0c, 0x21, 0x40
        /*0040*/ 	.byte	0x0d, 0xb7, 0xfc, 0x82, 0x8e, 0x35, 0x25, 0x40
.L_8:


//--------------------- .text._Z17my_generateRandomPj --------------------------
	.section	.text._Z17my_generateRandomPj,"ax",@progbits
	.align	128
        .global         _Z17my_generateRandomPj
        .type           _Z17my_generateRandomPj,@function
        .size           _Z17my_generateRandomPj,(.L_x_1 - _Z17my_generateRandomPj)
        .other          _Z17my_generateRandomPj,@"STO_CUDA_ENTRY STV_DEFAULT"
_Z17my_generateRandomPj:
.text._Z17my_generateRandomPj:
[----:B------:R-:W-:Y:S01]  /*0000*/  LDC R1, c[0x0][0x37c] ;  /* 0x0000df00ff017b82 */ /* 0x000fe20000000800 */
[----:B------:R-:W0:Y:S07]  /*0010*/  S2R R5, SR_TID.X ;  /* 0x0000000000057919 */ /* 0x000e2e0000002100 */
[----:B------:R-:W1:Y:S01]  /*0020*/  LDC.64 R2, c[0x0][0x380] ;  /* 0x0000e000ff027b82 */ /* 0x000e620000000a00 */
[----:B------:R-:W2:Y:S01]  /*0030*/  LDCU.64 UR4, c[0x0][0x358] ;  /* 0x00006b00ff0477ac */ /* 0x000ea20008000a00 */
[----:B------:R-:W0:Y:S02]  /*0040*/  S2R R0, SR_CTAID.X ;  /* 0x0000000000007919 */ /* 0x000e240000002500 */
[----:B0-----:R-:W-:-:S04]  /*0050*/  IMAD R5, R0, 0x80, R5 ;  /* 0x0000008000057824 */ /* 0x001fc800078e0205 */
[----:B-1----:R-:W-:-:S05]  /*0060*/  IMAD.WIDE R2, R5, 0x4, R2 ;  /* 0x0000000405027825 */ /* 0x002fca00078e0202 */
[----:B--2---:R-:W2:Y:S02]  /*0070*/  LDG.E R0, desc[UR4][R2.64] ;  /* 0x0000000402007981 */ /* 0x004ea4000c1e1900 */
[----:B--2---:R-:W-:-:S05]  /*0080*/  IMAD.SHL.U32 R5, R0, 0x800, RZ ;  /* 0x0000080000057824 */ /* 0x004fca00078e00ff */
[----:B------:R-:W-:-:S04]  /*0090*/  LOP3.LUT R5, R5, R0, RZ, 0x3c, !PT ;  /* 0x0000000005057212 */ /* 0x000fc800078e3cff */
[----:B------:R-:W-:-:S04]  /*00a0*/  SHF.R.U32.HI R0, RZ, 0x7, R5 ;  /* 0x00000007ff007819 */ /* 0x000fc80000011605 */
[----:B------:R-:W-:-:S04]  /*00b0*/  LOP3.LUT R0, R0, R5, RZ, 0x3c, !PT ;  /* 0x0000000500007212 */ /* 0x000fc800078e3cff */
[----:B------:R-:W-:-:S04]  /*00c0*/  SHF.R.U32.HI R5, RZ, 0xc, R0 ;  /* 0x0000000cff057819 */ /* 0x000fc80000011600 */
[----:B------:R-:W-:-:S05]  /*00d0*/  LOP3.LUT R5, R5, R0, RZ, 0x3c, !PT ;  /* 0x0000000005057212 */ /* 0x000fca00078e3cff */
[----:B------:R-:W-:Y:S01]  /*00e0*/  STG.E desc[UR4][R2.64], R5 ;  /* 0x0000000502007986 */ /* 0x000fe2000c101904 */
[----:B------:R-:W-:Y:S05]  /*00f0*/  EXIT ;  /* 0x000000000000794d */ /* 0x000fea0003800000 */
.L_x_0:
[----:B------:R-:W-:-:S00]  /*0100*/  BRA `(.L_x_0) ;  /* 0xfffffffc00fc7947 */ /* 0x000fc0000383ffff */
[----:B------:R-:W-:-:S00]  /*0110*/  NOP ;  /* 0x0000000000007918 */ /* 0x000fc00000000000 */
        /* <DEDUP_REMOVED lines=14> */
.L_x_1:


//--------------------- .nv.global.init           --------------------------
	.section	.nv.global.init,"aw",@progbits
	.align	4
.nv.global.init:
	.type		mrg32k3aM1SubSeq,@object
	.size		mrg32k3aM1SubSeq,(mrg32k3aM2SubSeq - mrg32k3aM1SubSeq)
mrg32k3aM1SubSeq:
        /*0000*/ 	.byte	0x0b, 0xcc, 0xee, 0x04, 0x73, 0x29, 0x8b, 0x6f, 0xf6, 0x53, 0x03, 0xf6, 0x23, 0xf6, 0xea, 0xda
        /* <DEDUP_REMOVED lines=125> */
	.type		mrg32k3aM2SubSeq,@object
	.size		mrg32k3aM2SubSeq,(mrg32k3aM1 - mrg32k3aM2SubSeq)
mrg32k3aM2SubSeq:
        /* <DEDUP_REMOVED lines=126> */
	.type		mrg32k3aM1,@object
	.size		mrg32k3aM1,(mrg32k3aM1Seq - mrg32k3aM1)
mrg32k3aM1:
        /* <DEDUP_REMOVED lines=144> */
	.type		mrg32k3aM1Seq,@object
	.size		mrg32k3aM1Seq,(mrg32k3aM2 - mrg32k3aM1Seq)
mrg32k3aM1Seq:
        /* <DEDUP_REMOVED lines=144> */
	.type		mrg32k3aM2,@object
	.size		mrg32k3aM2,(mrg32k3aM2Seq - mrg32k3aM2)
mrg32k3aM2:
        /* <DEDUP_REMOVED lines=144> */
	.type		mrg32k3aM2Seq,@object
	.size		mrg32k3aM2Seq,(precalc_xorwow_matrix - mrg32k3aM2Seq)
mrg32k3aM2Seq:
        /* <DEDUP_REMOVED lines=144> */
	.type		precalc_xorwow_matrix,@object
	.size		precalc_xorwow_matrix,(precalc_xorwow_offset_matrix - precalc_xorwow_matrix)
precalc_xorwow_matrix:
        /* <DEDUP_REMOVED lines=6400> */
	.type		precalc_xorwow_offset_matrix,@object
	.size		precalc_xorwow_offset_matrix,(.L_1 - precalc_xorwow_offset_matrix)
precalc_xorwow_offset_matrix:
        /* <DEDUP_REMOVED lines=6400> */
.L_1:


//--------------------- .nv.shared.reserved.0     --------------------------
	.section	.nv.shared.reserved.0,"aw",@nobits
	.weak		__nv_reservedSMEM_offset_0_alias
	.size		__nv_reservedSMEM_offset_0_alias, 0, 64
	.other		__nv_reservedSMEM_offset_0_alias,@"STO_CUDA_RESERVED_SHARED STV_DEFAULT"
__nv_reservedSMEM_offset_0_alias:
	.zero		0
	.zero		64


//--------------------- .nv.constant0._Z17my_generateRandomPj --------------------------
	.section	.nv.constant0._Z17my_generateRandomPj,"a",@progbits
	.sectionflags	@""
	.align	4
.nv.constant0._Z17my_generateRandomPj:
	.zero		904


//--------------------- SYMBOLS --------------------------

	.type		.nv.reservedSmem.offset0,@object
	.size		.nv.reservedSmem.offset0,0x4
